	.headerflags	@"EF_CUDA_TEXMODE_UNIFIED EF_CUDA_64BIT_ADDRESS EF_CUDA_ACCELERATORS EF_CUDA_SM90 EF_CUDA_VIRTUAL_SM(EF_CUDA_SM90)"
	.elftype	@"ET_EXEC"


//--------------------- .nv.info                  --------------------------
	.section	.nv.info,"",@"SHT_CUDA_INFO"
	.align	4


	//----- nvinfo : EIATTR_REGCOUNT
	.align		4
        /*0000*/ 	.byte	0x04, 0x2f
        /*0002*/ 	.short	(.L_3 - .L_2)
	.align		4
.L_2:
        /*0004*/ 	.word	index@(triton_poi_fused__native_batch_norm_legit_no_training_add_relu_27)
        /*0008*/ 	.word	0x00000036


	//----- nvinfo : EIATTR_MIN_STACK_SIZE
	.align		4
.L_3:
        /*000c*/ 	.byte	0x04, 0x12
        /*000e*/ 	.short	(.L_5 - .L_4)
	.align		4
.L_4:
        /*0010*/ 	.word	index@(triton_poi_fused__native_batch_norm_legit_no_training_add_relu_27)
        /*0014*/ 	.word	0x00000000


	//----- nvinfo : EIATTR_FRAME_SIZE
	.align		4
.L_5:
        /*0018*/ 	.byte	0x04, 0x11
        /*001a*/ 	.short	(.L_7 - .L_6)
	.align		4
.L_6:
        /*001c*/ 	.word	index@(triton_poi_fused__native_batch_norm_legit_no_training_add_relu_27)
        /*0020*/ 	.word	0x00000000


	//----- nvinfo : EIATTR_MIN_STACK_SIZE
	.align		4
.L_7:
        /*0024*/ 	.byte	0x04, 0x12
        /*0026*/ 	.short	(.L_9 - .L_8)
	.align		4
.L_8:
        /*0028*/ 	.word	index@(triton_poi_fused__native_batch_norm_legit_no_training_add_relu_27)
        /*002c*/ 	.word	0x00000000
.L_9:


//--------------------- .nv.info.triton_poi_fused__native_batch_norm_legit_no_training_add_relu_27 --------------------------
	.section	.nv.info.triton_poi_fused__native_batch_norm_legit_no_training_add_relu_27,"",@"SHT_CUDA_INFO"
	.sectionflags	@""
	.align	4


	//----- nvinfo : EIATTR_CUDA_API_VERSION
	.align		4
        /*0000*/ 	.byte	0x04, 0x37
        /*0002*/ 	.short	(.L_11 - .L_10)
.L_10:
        /*0004*/ 	.word	0x0000007c


	//----- nvinfo : EIATTR_KPARAM_INFO
	.align		4
.L_11:
        /*0008*/ 	.byte	0x04, 0x17
        /*000a*/ 	.short	(.L_13 - .L_12)
.L_12:
        /*000c*/ 	.word	0x00000000
        /*0010*/ 	.short	0x0009
        /*0012*/ 	.short	0x0044
        /*0014*/ 	.byte	0x00, 0xf0, 0x11, 0x00


	//----- nvinfo : EIATTR_KPARAM_INFO
	.align		4
.L_13:
        /*0018*/ 	.byte	0x04, 0x17
        /*001a*/ 	.short	(.L_15 - .L_14)
.L_14:
        /*001c*/ 	.word	0x00000000
        /*0020*/ 	.short	0x0008
        /*0022*/ 	.short	0x0040
        /*0024*/ 	.byte	0x00, 0xf0, 0x11, 0x00


	//----- nvinfo : EIATTR_KPARAM_INFO
	.align		4
.L_15:
        /*0028*/ 	.byte	0x04, 0x17
        /*002a*/ 	.short	(.L_17 - .L_16)
.L_16:
        /*002c*/ 	.word	0x00000000
        /*0030*/ 	.short	0x0007
        /*0032*/ 	.short	0x0038
        /*0034*/ 	.byte	0x00, 0xf4, 0x21, 0x00


	//----- nvinfo : EIATTR_KPARAM_INFO
	.align		4
.L_17:
        /*0038*/ 	.byte	0x04, 0x17
        /*003a*/ 	.short	(.L_19 - .L_18)
.L_18:
        /*003c*/ 	.word	0x00000000
        /*0040*/ 	.short	0x0006
        /*0042*/ 	.short	0x0030
        /*0044*/ 	.byte	0x00, 0xf4, 0x21, 0x00


	//----- nvinfo : EIATTR_KPARAM_INFO
	.align		4
.L_19:
        /*0048*/ 	.byte	0x04, 0x17
        /*004a*/ 	.short	(.L_21 - .L_20)
.L_20:
        /*004c*/ 	.word	0x00000000
        /*0050*/ 	.short	0x0005
        /*0052*/ 	.short	0x0028
        /*0054*/ 	.byte	0x00, 0xf4, 0x21, 0x00


	//----- nvinfo : EIATTR_KPARAM_INFO
	.align		4
.L_21:
        /*0058*/ 	.byte	0x04, 0x17
        /*005a*/ 	.short	(.L_23 - .L_22)
.L_22:
        /*005c*/ 	.word	0x00000000
        /*0060*/ 	.short	0x0004
        /*0062*/ 	.short	0x0020
        /*0064*/ 	.byte	0x00, 0xf4, 0x21, 0x00


	//----- nvinfo : EIATTR_KPARAM_INFO
	.align		4
.L_23:
        /*0068*/ 	.byte	0x04, 0x17
        /*006a*/ 	.short	(.L_25 - .L_24)
.L_24:
        /*006c*/ 	.word	0x00000000
        /*0070*/ 	.short	0x0003
        /*0072*/ 	.short	0x0018
        /*0074*/ 	.byte	0x00, 0xf4, 0x21, 0x00


	//----- nvinfo : EIATTR_KPARAM_INFO
	.align		4
.L_25:
        /*0078*/ 	.byte	0x04, 0x17
        /*007a*/ 	.short	(.L_27 - .L_26)
.L_26:
        /*007c*/ 	.word	0x00000000
        /*0080*/ 	.short	0x0002
        /*0082*/ 	.short	0x0010
        /*0084*/ 	.byte	0x00, 0xf4, 0x21, 0x00


	//----- nvinfo : EIATTR_KPARAM_INFO
	.align		4
.L_27:
        /*0088*/ 	.byte	0x04, 0x17
        /*008a*/ 	.short	(.L_29 - .L_28)
.L_28:
        /*008c*/ 	.word	0x00000000
        /*0090*/ 	.short	0x0001
        /*0092*/ 	.short	0x0008
        /*0094*/ 	.byte	0x00, 0xf4, 0x21, 0x00


	//----- nvinfo : EIATTR_KPARAM_INFO
	.align		4
.L_29:
        /*0098*/ 	.byte	0x04, 0x17
        /*009a*/ 	.short	(.L_31 - .L_30)
.L_30:
        /*009c*/ 	.word	0x00000000
        /*00a0*/ 	.short	0x0000
        /*00a2*/ 	.short	0x0000
        /*00a4*/ 	.byte	0x00, 0xf4, 0x21, 0x00


	//----- nvinfo : EIATTR_SPARSE_MMA_MASK
	.align		4
.L_31:
        /*00a8*/ 	.byte	0x03, 0x50
        /*00aa*/ 	.short	0x0000


	//----- nvinfo : EIATTR_MAXREG_COUNT
	.align		4
        /*00ac*/ 	.byte	0x03, 0x1b
        /*00ae*/ 	.short	0x00ff


	//----- nvinfo : EIATTR_EXIT_INSTR_OFFSETS
	.align		4
        /*00b0*/ 	.byte	0x04, 0x1c
        /*00b2*/ 	.short	(.L_33 - .L_32)


	//   ....[0]....
.L_32:
        /*00b4*/ 	.word	0x000017d0


	//   ....[1]....
        /*00b8*/ 	.word	0x00001810


	//----- nvinfo : EIATTR_REQNTID
	.align		4
.L_33:
        /*00bc*/ 	.byte	0x04, 0x10
        /*00be*/ 	.short	(.L_35 - .L_34)
.L_34:
        /*00c0*/ 	.word	0x00000100
        /*00c4*/ 	.word	0x00000001
        /*00c8*/ 	.word	0x00000001


	//----- nvinfo : EIATTR_CBANK_PARAM_SIZE
	.align		4
.L_35:
        /*00cc*/ 	.byte	0x03, 0x19
        /*00ce*/ 	.short	0x0048


	//----- nvinfo : EIATTR_PARAM_CBANK
	.align		4
        /*00d0*/ 	.byte	0x04, 0x0a
        /*00d2*/ 	.short	(.L_37 - .L_36)
	.align		4
.L_36:
        /*00d4*/ 	.word	index@(.nv.constant0.triton_poi_fused__native_batch_norm_legit_no_training_add_relu_27)
        /*00d8*/ 	.short	0x0210
        /*00da*/ 	.short	0x0048


	//----- nvinfo : EIATTR_SW_WAR
	.align		4
.L_37:
        /*00dc*/ 	.byte	0x04, 0x36
        /*00de*/ 	.short	(.L_39 - .L_38)
.L_38:
        /*00e0*/ 	.word	0x00000008
.L_39:


//--------------------- .nv.callgraph             --------------------------
	.section	.nv.callgraph,"",@"SHT_CUDA_CALLGRAPH"
	.align	4
	.sectionentsize	8
	.align		4
        /*0000*/ 	.word	0x00000000
	.align		4
        /*0004*/ 	.word	0xffffffff
	.align		4
        /*0008*/ 	.word	0x00000000
	.align		4
        /*000c*/ 	.word	0xfffffffe
	.align		4
        /*0010*/ 	.word	0x00000000
	.align		4
        /*0014*/ 	.word	0xfffffffd
	.align		4
        /*0018*/ 	.word	0x00000000
	.align		4
        /*001c*/ 	.word	0xfffffffc


//--------------------- .nv.constant4             --------------------------
	.section	.nv.constant4,"a",@progbits
	.align	8
	.align		8
.nv.constant4:
        /*0000*/ 	.dword	_$_str
	.align		8
        /*0008*/ 	.dword	_$_str_$_2


//--------------------- .text.triton_poi_fused__native_batch_norm_legit_no_training_add_relu_27 --------------------------
	.section	.text.triton_poi_fused__native_batch_norm_legit_no_training_add_relu_27,"ax",@progbits
	.sectionflags	@"SHF_BARRIERS=1"
	.align	128
        .global         triton_poi_fused__native_batch_norm_legit_no_training_add_relu_27
        .type           triton_poi_fused__native_batch_norm_legit_no_training_add_relu_27,@function
        .size           triton_poi_fused__native_batch_norm_legit_no_training_add_relu_27,(.L_x_1 - triton_poi_fused__native_batch_norm_legit_no_training_add_relu_27)
        .other          triton_poi_fused__native_batch_norm_legit_no_training_add_relu_27,@"STO_CUDA_ENTRY STV_DEFAULT"
triton_poi_fused__native_batch_norm_legit_no_training_add_relu_27:
.text.triton_poi_fused__native_batch_norm_legit_no_training_add_relu_27:
[----:B------:R-:W0:Y:S01]  /*0000*/  LDC R1, c[0x0][0x28] ;  /* 0x00000a00ff017b82 */ /* 0x000e220000000800 */
[----:B------:R-:W1:Y:S07]  /*0010*/  S2R R0, SR_CTAID.Y ;  /* 0x0000000000007919 */ /* 0x000e6e0000002600 */
[----:B------:R-:W2:Y:S01]  /*0020*/  LDC.64 R10, c[0x0][0x220] ;  /* 0x00008800ff0a7b82 */ /* 0x000ea20000000a00 */
[----:B------:R-:W-:Y:S01]  /*0030*/  ULDC.64 UR6, c[0x0][0x208] ;  /* 0x0000820000067ab9 */ /* 0x000fe20000000a00 */
[----:B------:R-:W-:Y:S01]  /*0040*/  CS2R R4, SRZ ;  /* 0x0000000000047805 */ /* 0x000fe2000001ff00 */
[----:B------:R-:W3:Y:S01]  /*0050*/  S2R R3, SR_TID.X ;  /* 0x0000000000037919 */ /* 0x000ee20000002100 */
[----:B------:R-:W-:Y:S01]  /*0060*/  CS2R R6, SRZ ;  /* 0x0000000000067805 */ /* 0x000fe2000001ff00 */
[----:B------:R-:W4:Y:S03]  /*0070*/  S2R R39, SR_CTAID.X ;  /* 0x0000000000277919 */ /* 0x000f260000002500 */
[----:B------:R-:W5:Y:S08]  /*0080*/  LDC.64 R36, c[0x0][0x210] ;  /* 0x00008400ff247b82 */ /* 0x000f700000000a00 */
[----:B------:R-:W5:Y:S01]  /*0090*/  LDC.64 R24, c[0x0][0x218] ;  /* 0x00008600ff187b82 */ /* 0x000f620000000a00 */
[----:B------:R-:W-:-:S02]  /*00a0*/  CS2R R16, SRZ ;  /* 0x0000000000107805 */ /* 0x000fc4000001ff00 */
[----:B------:R-:W-:Y:S02]  /*00b0*/  CS2R R18, SRZ ;  /* 0x0000000000127805 */ /* 0x000fe4000001ff00 */
[----:B------:R-:W-:-:S03]  /*00c0*/  CS2R R22, SRZ ;  /* 0x0000000000167805 */ /* 0x000fc6000001ff00 */
[----:B------:R-:W5:Y:S01]  /*00d0*/  LDC.64 R32, c[0x0][0x230] ;  /* 0x00008c00ff207b82 */ /* 0x000f620000000a00 */
[----:B-1----:R-:W-:Y:S01]  /*00e0*/  IMAD.SHL.U32 R41, R0, 0x40, RZ ;  /* 0x0000004000297824 */ /* 0x002fe200078e00ff */
[----:B------:R-:W-:Y:S01]  /*00f0*/  SHF.R.S32.HI R40, RZ, 0x19, R0 ;  /* 0x00000019ff287819 */ /* 0x000fe20000011400 */
[----:B---3--:R-:W-:-:S03]  /*0100*/  IMAD.SHL.U32 R28, R3, 0x4, RZ ;  /* 0x00000004031c7824 */ /* 0x008fc600078e00ff */
[----:B------:R-:W-:Y:S02]  /*0110*/  SGXT R40, R40, 0x1 ;  /* 0x000000012828781a */ /* 0x000fe40000000200 */
[----:B------:R-:W-:Y:S02]  /*0120*/  SHF.R.U32.HI R30, RZ, 0x4, R3 ;  /* 0x00000004ff1e7819 */ /* 0x000fe40000011603 */
[----:B------:R-:W-:Y:S02]  /*0130*/  LOP3.LUT R31, R41, 0x3c, R28, 0xf8, !PT ;  /* 0x0000003c291f7812 */ /* 0x000fe400078ef81c */
[----:B----4-:R-:W-:Y:S02]  /*0140*/  SHF.L.U32 R39, R39, 0x6, RZ ;  /* 0x0000000627277819 */ /* 0x010fe400000006ff */
[----:B------:R-:W-:Y:S02]  /*0150*/  LEA.HI R0, R40, R31, RZ, 0x8 ;  /* 0x0000001f28007211 */ /* 0x000fe400078f40ff */
[----:B------:R-:W-:-:S02]  /*0160*/  SGXT.U32 R30, R30, 0x4 ;  /* 0x000000041e1e781a */ /* 0x000fc40000000000 */
[C---:B------:R-:W-:Y:S01]  /*0170*/  LOP3.LUT R2, R0.reuse, 0xffffff00, RZ, 0xc0, !PT ;  /* 0xffffff0000027812 */ /* 0x040fe200078ec0ff */
[----:B------:R-:W-:Y:S01]  /*0180*/  IMAD.SHL.U32 R0, R0, 0x100, RZ ;  /* 0x0000010000007824 */ /* 0x000fe200078e00ff */
[----:B------:R-:W-:Y:S02]  /*0190*/  LOP3.LUT R38, R39, R30, RZ, 0xfc, !PT ;  /* 0x0000001e27267212 */ /* 0x000fe400078efcff */
[----:B------:R-:W-:Y:S01]  /*01a0*/  LOP3.LUT R3, R39, 0x20, R30, 0xfe, !PT ;  /* 0x0000002027037812 */ /* 0x000fe200078efe1e */
[----:B------:R-:W-:Y:S01]  /*01b0*/  IMAD.IADD R31, R31, 0x1, -R2 ;  /* 0x000000011f1f7824 */ /* 0x000fe200078e0a02 */
[----:B------:R-:W-:Y:S02]  /*01c0*/  LOP3.LUT R0, R0, 0xffff0000, RZ, 0xc0, !PT ;  /* 0xffff000000007812 */ /* 0x000fe400078ec0ff */
[----:B------:R-:W-:Y:S01]  /*01d0*/  ISETP.GE.AND P3, PT, R38, 0x100, PT ;  /* 0x000001002600780c */ /* 0x000fe20003f66270 */
[----:B--2---:R-:W-:Y:S01]  /*01e0*/  IMAD.WIDE R12, R31, 0x4, R10 ;  /* 0x000000041f0c7825 */ /* 0x004fe200078e020a */
[----:B------:R-:W-:-:S02]  /*01f0*/  LOP3.LUT R2, R39, 0x10, R30, 0xfe, !PT ;  /* 0x0000001027027812 */ /* 0x000fc400078efe1e */
[----:B------:R-:W-:Y:S01]  /*0200*/  ISETP.GE.AND P1, PT, R3, 0x100, PT ;  /* 0x000001000300780c */ /* 0x000fe20003f26270 */
[----:B------:R-:W-:Y:S01]  /*0210*/  IMAD.IADD R9, R31, 0x1, R0 ;  /* 0x000000011f097824 */ /* 0x000fe200078e0200 */
[----:B------:R-:W-:Y:S01]  /*0220*/  LOP3.LUT R0, R39, 0x30, R30, 0xfe, !PT ;  /* 0x0000003027007812 */ /* 0x000fe200078efe1e */
[----:B------:R-:W2:Y:S01]  /*0230*/  LDG.E.EL.128 R12, desc[UR6][R12.64] ;  /* 0x000000060c0c7981 */ /* 0x000ea2000c2e1d00 */
[----:B------:R-:W-:Y:S01]  /*0240*/  ISETP.GE.AND P2, PT, R2, 0x100, PT ;  /* 0x000001000200780c */ /* 0x000fe20003f46270 */
[--C-:B------:R-:W-:Y:S01]  /*0250*/  IMAD R38, R38, 0x100, R9.reuse ;  /* 0x0000010026267824 */ /* 0x100fe200078e0209 */
[----:B------:R-:W-:Y:S01]  /*0260*/  ISETP.GE.AND P0, PT, R0, 0x100, PT ;  /* 0x000001000000780c */ /* 0x000fe20003f06270 */
[----:B------:R-:W-:Y:S01]  /*0270*/  IMAD R3, R3, 0x100, R9 ;  /* 0x0000010003037824 */ /* 0x000fe200078e0209 */
[----:B------:R-:W-:Y:S01]  /*0280*/  LEA R2, R2, R9, 0x8 ;  /* 0x0000000902027211 */ /* 0x000fe200078e40ff */
[----:B-----5:R-:W-:Y:S01]  /*0290*/  IMAD.WIDE R20, R38, 0x4, R36 ;  /* 0x0000000426147825 */ /* 0x020fe200078e0224 */
[----:B------:R-:W-:-:S03]  /*02a0*/  CS2R R10, SRZ ;  /* 0x00000000000a7805 */ /* 0x000fc6000001ff00 */
[----:B------:R-:W-:Y:S01]  /*02b0*/  IMAD R0, R0, 0x100, R9 ;  /* 0x0000010000007824 */ /* 0x000fe200078e0209 */
[----:B------:R1:W3:Y:S01]  /*02c0*/  @!P3 LDG.E.EL.128 R4, desc[UR6][R20.64] ;  /* 0x000000061404b981 */ /* 0x0002e2000c2e1d00 */
[----:B------:R-:W-:Y:S01]  /*02d0*/  CS2R R8, SRZ ;  /* 0x0000000000087805 */ /* 0x000fe2000001ff00 */
[----:B------:R-:W-:-:S04]  /*02e0*/  IMAD.WIDE R44, R2, 0x4, R36 ;  /* 0x00000004022c7825 */ /* 0x000fc800078e0224 */
[----:B0-----:R-:W-:Y:S01]  /*02f0*/  IMAD.WIDE R24, R31, 0x4, R24 ;  /* 0x000000041f187825 */ /* 0x001fe200078e0218 */
[----:B------:R-:W4:Y:S01]  /*0300*/  @!P2 LDG.E.EL.128 R8, desc[UR6][R44.64] ;  /* 0x000000062c08a981 */ /* 0x000f22000c2e1d00 */
[----:B-1----:R-:W-:Y:S02]  /*0310*/  CS2R R20, SRZ ;  /* 0x0000000000147805 */ /* 0x002fe4000001ff00 */
[--C-:B------:R-:W-:Y:S02]  /*0320*/  IMAD.WIDE R34, R3, 0x4, R36.reuse ;  /* 0x0000000403227825 */ /* 0x100fe400078e0224 */
[----:B------:R-:W3:Y:S02]  /*0330*/  LDG.E.EL.128 R24, desc[UR6][R24.64] ;  /* 0x0000000618187981 */ /* 0x000ee4000c2e1d00 */
[----:B------:R-:W-:Y:S02]  /*0340*/  IMAD.WIDE R36, R0, 0x4, R36 ;  /* 0x0000000400247825 */ /* 0x000fe400078e0224 */
[----:B------:R0:W5:Y:S04]  /*0350*/  @!P1 LDG.E.EL.128 R16, desc[UR6][R34.64] ;  /* 0x0000000622109981 */ /* 0x000168000c2e1d00 */
[----:B------:R1:W5:Y:S01]  /*0360*/  @!P0 LDG.E.EL.128 R20, desc[UR6][R36.64] ;  /* 0x0000000624148981 */ /* 0x000362000c2e1d00 */
[----:B------:R-:W-:-:S02]  /*0370*/  LOP3.LUT R39, R39, 0x3c, R28, 0xf8, !PT ;  /* 0x0000003c27277812 */ /* 0x000fc400078ef81c */
[----:B------:R-:W1:Y:S01]  /*0380*/  LDC.64 R28, c[0x0][0x228] ;  /* 0x00008a00ff1c7b82 */ /* 0x000e620000000a00 */
[----:B------:R-:W-:Y:S02]  /*0390*/  LOP3.LUT R49, R41, R30, RZ, 0xfc, !PT ;  /* 0x0000001e29317212 */ /* 0x000fe400078efcff */
[----:B------:R-:W-:Y:S02]  /*03a0*/  LOP3.LUT R47, R41, 0x10, R30, 0xfe, !PT ;  /* 0x00000010292f7812 */ /* 0x000fe400078efe1e */
[C---:B------:R-:W-:Y:S02]  /*03b0*/  LEA.HI R42, R40.reuse, R49, RZ, 0x8 ;  /* 0x00000031282a7211 */ /* 0x040fe400078f40ff */
[----:B0-----:R-:W-:Y:S02]  /*03c0*/  LEA.HI R35, R40, R47, RZ, 0x8 ;  /* 0x0000002f28237211 */ /* 0x001fe400078f40ff */
[----:B------:R-:W-:Y:S01]  /*03d0*/  LOP3.LUT R43, R41, 0x20, R30, 0xfe, !PT ;  /* 0x00000020292b7812 */ /* 0x000fe200078efe1e */
[----:B------:R-:W-:Y:S01]  /*03e0*/  IMAD.SHL.U32 R34, R42, 0x400, RZ ;  /* 0x000004002a227824 */ /* 0x000fe200078e00ff */
[----:B------:R-:W-:-:S02]  /*03f0*/  LOP3.LUT R41, R41, 0x30, R30, 0xfe, !PT ;  /* 0x0000003029297812 */ /* 0x000fc400078efe1e */
[C---:B-1----:R-:W-:Y:S01]  /*0400*/  LOP3.LUT R36, R35.reuse, 0xffff00, RZ, 0xc0, !PT ;  /* 0x00ffff0023247812 */ /* 0x042fe200078ec0ff */
[----:B------:R-:W-:Y:S01]  /*0410*/  IMAD.SHL.U32 R35, R35, 0x400, RZ ;  /* 0x0000040023237824 */ /* 0x000fe200078e00ff */
[----:B------:R-:W-:Y:S01]  /*0420*/  LOP3.LUT R30, R42, 0xffff00, RZ, 0xc0, !PT ;  /* 0x00ffff002a1e7812 */ /* 0x000fe200078ec0ff */
[----:B------:R-:W-:Y:S01]  /*0430*/  IMAD.WIDE R32, R31, 0x4, R32 ;  /* 0x000000041f207825 */ /* 0x000fe200078e0220 */
[----:B------:R-:W-:Y:S02]  /*0440*/  LOP3.LUT R37, R34, 0xfffc0000, RZ, 0xc0, !PT ;  /* 0xfffc000022257812 */ /* 0x000fe400078ec0ff */
[----:B------:R-:W-:Y:S01]  /*0450*/  LOP3.LUT R35, R35, 0xfffc0000, RZ, 0xc0, !PT ;  /* 0xfffc000023237812 */ /* 0x000fe200078ec0ff */
[----:B------:R-:W-:Y:S01]  /*0460*/  IMAD.IADD R30, R49, 0x1, -R30 ;  /* 0x00000001311e7824 */ /* 0x000fe200078e0a1e */
[----:B------:R-:W-:Y:S01]  /*0470*/  IADD3 R36, R47, -R36, RZ ;  /* 0x800000242f247210 */ /* 0x000fe20007ffe0ff */
[----:B------:R-:W-:-:S03]  /*0480*/  IMAD.WIDE R28, R31, 0x4, R28 ;  /* 0x000000041f1c7825 */ /* 0x000fc600078e021c */
[----:B------:R-:W-:Y:S02]  /*0490*/  LEA R36, R36, R35, 0x8 ;  /* 0x0000002324247211 */ /* 0x000fe400078e40ff */
[----:B------:R-:W5:Y:S01]  /*04a0*/  LDG.E.EL.128 R32, desc[UR6][R32.64] ;  /* 0x0000000620207981 */ /* 0x000f62000c2e1d00 */
[----:B------:R-:W-:-:S03]  /*04b0*/  IMAD R37, R30, 0x100, R37 ;  /* 0x000001001e257824 */ /* 0x000fc600078e0225 */
[----:B------:R-:W5:Y:S01]  /*04c0*/  LDG.E.EL.128 R28, desc[UR6][R28.64] ;  /* 0x000000061c1c7981 */ /* 0x000f62000c2e1d00 */
[----:B------:R-:W0:Y:S01]  /*04d0*/  S2UR UR5, SR_CgaCtaId ;  /* 0x00000000000579c3 */ /* 0x000e220000008800 */
[----:B------:R-:W-:Y:S02]  /*04e0*/  UMOV UR4, 0x400 ;  /* 0x0000040000047882 */ /* 0x000fe40000000000 */
[----:B0-----:R-:W-:Y:S01]  /*04f0*/  UPRMT UR4, UR5, 0x654, UR4 ;  /* 0x0000065405047896 */ /* 0x001fe20008000004 */
[----:B--2---:R-:W-:Y:S01]  /*0500*/  FADD R12, R12, 9.9999997473787516356e-06 ;  /* 0x3727c5ac0c0c7421 */ /* 0x004fe20000000000 */
[----:B------:R-:W-:-:S05]  /*0510*/  FADD R13, R13, 9.9999997473787516356e-06 ;  /* 0x3727c5ac0d0d7421 */ /* 0x000fca0000000000 */
[----:B------:R-:W0:Y:S08]  /*0520*/  MUFU.SQRT R12, R12 ;  /* 0x0000000c000c7308 */ /* 0x000e300000002000 */
[----:B------:R-:W1:Y:S01]  /*0530*/  MUFU.SQRT R13, R13 ;  /* 0x0000000d000d7308 */ /* 0x000e620000002000 */
[C---:B---3--:R-:W-:Y:S01]  /*0540*/  FADD R4, -R24.reuse, R4 ;  /* 0x0000000418047221 */ /* 0x048fe20000000100 */
[C---:B----4-:R-:W-:Y:S01]  /*0550*/  FADD R8, -R24.reuse, R8 ;  /* 0x0000000818087221 */ /* 0x050fe20000000100 */
[C---:B-----5:R-:W-:Y:S01]  /*0560*/  FADD R16, -R24.reuse, R16 ;  /* 0x0000001018107221 */ /* 0x060fe20000000100 */
[----:B------:R-:W-:Y:S01]  /*0570*/  FADD R20, -R24, R20 ;  /* 0x0000001418147221 */ /* 0x000fe20000000100 */
[----:B------:R-:W-:Y:S01]  /*0580*/  FADD R24, R14, 9.9999997473787516356e-06 ;  /* 0x3727c5ac0e187421 */ /* 0x000fe20000000000 */
[C---:B0-----:R-:W-:Y:S01]  /*0590*/  FSETP.GT.AND P5, PT, R12.reuse, 8.50705917302346158658e+37, PT ;  /* 0x7e8000000c00780b */ /* 0x041fe20003fa4000 */
[----:B------:R-:W-:Y:S01]  /*05a0*/  FADD R14, -R25, R9 ;  /* 0x00000009190e7221 */ /* 0x000fe20000000100 */
[----:B------:R-:W-:-:S03]  /*05b0*/  FSETP.GEU.AND P4, PT, R12, 1.175494350822287508e-38, PT ;  /* 0x008000000c00780b */ /* 0x000fc60003f8e000 */
[----:B------:R-:W0:Y:S01]  /*05c0*/  MUFU.SQRT R24, R24 ;  /* 0x0000001800187308 */ /* 0x000e220000002000 */
[----:B------:R-:W-:Y:S01]  /*05d0*/  FADD R9, -R26, R6 ;  /* 0x000000061a097221 */ /* 0x000fe20000000100 */
[----:B------:R-:W-:Y:S01]  /*05e0*/  IMAD.MOV.U32 R6, RZ, RZ, 0x3e800000 ;  /* 0x3e800000ff067424 */ /* 0x000fe200078e00ff */
[----:B-1----:R-:W-:Y:S01]  /*05f0*/  FSETP.GT.AND P6, PT, R13, 8.50705917302346158658e+37, PT ;  /* 0x7e8000000d00780b */ /* 0x002fe20003fc4000 */
[C---:B------:R-:W-:Y:S01]  /*0600*/  FADD R5, -R25.reuse, R5 ;  /* 0x0000000519057221 */ /* 0x040fe20000000100 */
[C---:B------:R-:W-:Y:S01]  /*0610*/  FADD R17, -R25.reuse, R17 ;  /* 0x0000001119117221 */ /* 0x040fe20000000100 */
[----:B------:R-:W-:Y:S01]  /*0620*/  FADD R21, -R25, R21 ;  /* 0x0000001519157221 */ /* 0x000fe20000000100 */
[----:B------:R-:W-:Y:S01]  /*0630*/  FSEL R25, R6, 1, P5 ;  /* 0x3f80000006197808 */ /* 0x000fe20002800000 */
[----:B------:R-:W-:Y:S01]  /*0640*/  @P5 FMUL R12, R12, 0.25 ;  /* 0x3e8000000c0c5820 */ /* 0x000fe20000400000 */
[----:B------:R-:W-:-:S03]  /*0650*/  FADD R42, R15, 9.9999997473787516356e-06 ;  /* 0x3727c5ac0f2a7421 */ /* 0x000fc60000000000 */
[----:B------:R-:W-:Y:S01]  /*0660*/  @!P4 FMUL R12, R12, 16777216 ;  /* 0x4b8000000c0cc820 */ /* 0x000fe20000400000 */
[----:B------:R-:W-:Y:S01]  /*0670*/  @!P4 FMUL R25, R25, 16777216 ;  /* 0x4b8000001919c820 */ /* 0x000fe20000400000 */
[----:B0-----:R-:W-:Y:S01]  /*0680*/  FSETP.GT.AND P4, PT, R24, 8.50705917302346158658e+37, PT ;  /* 0x7e8000001800780b */ /* 0x001fe20003f84000 */
[----:B------:R-:W-:Y:S01]  /*0690*/  FADD R15, -R27, R7 ;  /* 0x000000071b0f7221 */ /* 0x000fe20000000100 */
[C---:B------:R-:W-:Y:S01]  /*06a0*/  FSETP.GEU.AND P5, PT, R13.reuse, 1.175494350822287508e-38, PT ;  /* 0x008000000d00780b */ /* 0x040fe20003fae000 */
[----:B------:R-:W-:Y:S01]  /*06b0*/  @P6 FMUL R13, R13, 0.25 ;  /* 0x3e8000000d0d6820 */ /* 0x000fe20000400000 */
[----:B------:R-:W-:Y:S02]  /*06c0*/  FSEL R7, R6, 1, P6 ;  /* 0x3f80000006077808 */ /* 0x000fe40003000000 */
[C---:B------:R-:W-:Y:S01]  /*06d0*/  FSETP.GEU.AND P6, PT, R24.reuse, 1.175494350822287508e-38, PT ;  /* 0x008000001800780b */ /* 0x040fe20003fce000 */
[----:B------:R-:W0:Y:S06]  /*06e0*/  MUFU.SQRT R42, R42 ;  /* 0x0000002a002a7308 */ /* 0x000e2c0000002000 */
[----:B------:R-:W-:-:S02]  /*06f0*/  @P4 FMUL R24, R24, 0.25 ;  /* 0x3e80000018184820 */ /* 0x000fc40000400000 */
[----:B------:R-:W-:Y:S01]  /*0700*/  @!P5 FMUL R13, R13, 16777216 ;  /* 0x4b8000000d0dd820 */ /* 0x000fe20000400000 */
[----:B------:R-:W1:Y:S03]  /*0710*/  MUFU.RCP R12, R12 ;  /* 0x0000000c000c7308 */ /* 0x000e660000001000 */
[----:B------:R-:W-:Y:S01]  /*0720*/  @!P6 FMUL R24, R24, 16777216 ;  /* 0x4b8000001818e820 */ /* 0x000fe20000400000 */
[----:B------:R-:W-:-:S04]  /*0730*/  @!P5 FMUL R7, R7, 16777216 ;  /* 0x4b8000000707d820 */ /* 0x000fc80000400000 */
[----:B------:R-:W2:Y:S01]  /*0740*/  MUFU.RCP R44, R13 ;  /* 0x0000000d002c7308 */ /* 0x000ea20000001000 */
[----:B0-----:R-:W-:Y:S01]  /*0750*/  FSETP.GT.AND P5, PT, R42, 8.50705917302346158658e+37, PT ;  /* 0x7e8000002a00780b */ /* 0x001fe20003fa4000 */
[C---:B------:R-:W-:Y:S01]  /*0760*/  FADD R10, -R26.reuse, R10 ;  /* 0x0000000a1a0a7221 */ /* 0x040fe20000000100 */
[----:B------:R-:W-:-:S05]  /*0770*/  FADD R18, -R26, R18 ;  /* 0x000000121a127221 */ /* 0x000fca0000000100 */
[----:B------:R-:W0:Y:S01]  /*0780*/  MUFU.RCP R45, R24 ;  /* 0x00000018002d7308 */ /* 0x000e220000001000 */
[----:B------:R-:W-:Y:S01]  /*0790*/  FADD R22, -R26, R22 ;  /* 0x000000161a167221 */ /* 0x000fe20000000100 */
[----:B------:R-:W-:Y:S02]  /*07a0*/  FSEL R26, R6, 1, P4 ;  /* 0x3f800000061a7808 */ /* 0x000fe40002000000 */
[----:B------:R-:W-:Y:S01]  /*07b0*/  FSETP.GEU.AND P4, PT, R42, 1.175494350822287508e-38, PT ;  /* 0x008000002a00780b */ /* 0x000fe20003f8e000 */
[C---:B------:R-:W-:Y:S01]  /*07c0*/  FADD R11, -R27.reuse, R11 ;  /* 0x0000000b1b0b7221 */ /* 0x040fe20000000100 */
[C---:B------:R-:W-:Y:S01]  /*07d0*/  FADD R19, -R27.reuse, R19 ;  /* 0x000000131b137221 */ /* 0x040fe20000000100 */
[----:B------:R-:W-:Y:S01]  /*07e0*/  FADD R23, -R27, R23 ;  /* 0x000000171b177221 */ /* 0x000fe20000000100 */
[----:B------:R-:W-:Y:S01]  /*07f0*/  @!P6 FMUL R26, R26, 16777216 ;  /* 0x4b8000001a1ae820 */ /* 0x000fe20000400000 */
[----:B-1----:R-:W-:Y:S01]  /*0800*/  FMUL R27, R12, R25 ;  /* 0x000000190c1b7220 */ /* 0x002fe20000400000 */
[----:B------:R-:W-:Y:S01]  /*0810*/  FSEL R25, R6, 1, P5 ;  /* 0x3f80000006197808 */ /* 0x000fe20002800000 */
[----:B--2---:R-:W-:Y:S01]  /*0820*/  FMUL R6, R44, R7 ;  /* 0x000000072c067220 */ /* 0x004fe20000400000 */
[----:B------:R-:W-:Y:S01]  /*0830*/  @P5 FMUL R42, R42, 0.25 ;  /* 0x3e8000002a2a5820 */ /* 0x000fe20000400000 */
[C---:B------:R-:W-:Y:S01]  /*0840*/  FMUL R7, R27.reuse, R20 ;  /* 0x000000141b077220 */ /* 0x040fe20000400000 */
[----:B------:R-:W-:Y:S01]  /*0850*/  FMUL R47, R27, R8 ;  /* 0x000000081b2f7220 */ /* 0x000fe20000400000 */
[----:B0-----:R-:W-:Y:S01]  /*0860*/  FMUL R13, R45, R26 ;  /* 0x0000001a2d0d7220 */ /* 0x001fe20000400000 */
[C---:B------:R-:W-:Y:S01]  /*0870*/  FMUL R45, R27.reuse, R16 ;  /* 0x000000101b2d7220 */ /* 0x040fe20000400000 */
[----:B------:R-:W-:Y:S01]  /*0880*/  FMUL R27, R27, R4 ;  /* 0x000000041b1b7220 */ /* 0x000fe20000400000 */
[----:B------:R-:W-:Y:S01]  /*0890*/  @!P4 FMUL R42, R42, 16777216 ;  /* 0x4b8000002a2ac820 */ /* 0x000fe20000400000 */
[----:B------:R-:W-:Y:S01]  /*08a0*/  FMUL R4, R6, R21 ;  /* 0x0000001506047220 */ /* 0x000fe20000400000 */
[C-C-:B------:R-:W-:Y:S01]  /*08b0*/  FFMA R8, R28.reuse, R47, R32.reuse ;  /* 0x0000002f1c087223 */ /* 0x140fe20000000020 */
[C-C-:B------:R-:W-:Y:S01]  /*08c0*/  FFMA R21, R28.reuse, R27, R32.reuse ;  /* 0x0000001b1c157223 */ /* 0x140fe20000000020 */
[C-C-:B------:R-:W-:Y:S01]  /*08d0*/  FFMA R12, R28.reuse, R45, R32.reuse ;  /* 0x0000002d1c0c7223 */ /* 0x140fe20000000020 */
[----:B------:R-:W-:-:S02]  /*08e0*/  FFMA R20, R28, R7, R32 ;  /* 0x000000071c147223 */ /* 0x000fc40000000020 */
[----:B------:R-:W0:Y:S01]  /*08f0*/  S2R R28, SR_TID.X ;  /* 0x00000000001c7919 */ /* 0x000e220000002100 */
[----:B------:R-:W1:Y:S01]  /*0900*/  MUFU.RCP R42, R42 ;  /* 0x0000002a002a7308 */ /* 0x000e620000001000 */
[----:B------:R-:W-:Y:S01]  /*0910*/  @!P4 FMUL R25, R25, 16777216 ;  /* 0x4b8000001919c820 */ /* 0x000fe20000400000 */
[----:B------:R-:W-:Y:S01]  /*0920*/  FMUL R14, R6, R14 ;  /* 0x0000000e060e7220 */ /* 0x000fe20000400000 */
[C---:B------:R-:W-:Y:S01]  /*0930*/  FMUL R45, R13.reuse, R18 ;  /* 0x000000120d2d7220 */ /* 0x040fe20000400000 */
[C---:B------:R-:W-:Y:S01]  /*0940*/  FMUL R18, R13.reuse, R10 ;  /* 0x0000000a0d127220 */ /* 0x040fe20000400000 */
[----:B------:R-:W-:Y:S01]  /*0950*/  FMUL R9, R13, R9 ;  /* 0x000000090d097220 */ /* 0x000fe20000400000 */
[----:B-1----:R-:W-:Y:S01]  /*0960*/  FMUL R26, R42, R25 ;  /* 0x000000192a1a7220 */ /* 0x002fe20000400000 */
[C---:B------:R-:W-:Y:S01]  /*0970*/  FMUL R42, R6.reuse, R17 ;  /* 0x00000011062a7220 */ /* 0x040fe20000400000 */
[----:B------:R-:W-:Y:S01]  /*0980*/  FMUL R6, R6, R5 ;  /* 0x0000000506067220 */ /* 0x000fe20000400000 */
[C-C-:B------:R-:W-:Y:S01]  /*0990*/  FFMA R17, R29.reuse, R14, R33.reuse ;  /* 0x0000000e1d117223 */ /* 0x140fe20000000021 */
[----:B------:R-:W1:Y:S01]  /*09a0*/  LDC.64 R24, c[0x0][0x238] ;  /* 0x00008e00ff187b82 */ /* 0x000e620000000a00 */
[C-C-:B------:R-:W-:Y:S01]  /*09b0*/  FFMA R14, R29.reuse, R42, R33.reuse ;  /* 0x0000002a1d0e7223 */ /* 0x140fe20000000021 */
[C-C-:B------:R-:W-:Y:S01]  /*09c0*/  FFMA R27, R29.reuse, R6, R33.reuse ;  /* 0x000000061d1b7223 */ /* 0x140fe20000000021 */
[----:B------:R-:W-:Y:S01]  /*09d0*/  FFMA R33, R29, R4, R33 ;  /* 0x000000041d217223 */ /* 0x000fe20000000021 */
[----:B------:R-:W-:Y:S01]  /*09e0*/  FMUL R29, R13, R22 ;  /* 0x000000160d1d7220 */ /* 0x000fe20000400000 */
[----:B------:R-:W-:Y:S01]  /*09f0*/  FMUL R10, R26, R23 ;  /* 0x000000171a0a7220 */ /* 0x000fe20000400000 */
[----:B------:R-:W-:-:S02]  /*0a00*/  LEA.HI R23, R40, R43, RZ, 0x8 ;  /* 0x0000002b28177211 */ /* 0x000fc400078f40ff */
[----:B------:R-:W-:Y:S01]  /*0a10*/  LEA.HI R40, R40, R41, RZ, 0x8 ;  /* 0x0000002928287211 */ /* 0x000fe200078f40ff */
[C-C-:B------:R-:W-:Y:S01]  /*0a20*/  FFMA R13, R30.reuse, R18, R34.reuse ;  /* 0x000000121e0d7223 */ /* 0x140fe20000000022 */
[C-C-:B------:R-:W-:Y:S01]  /*0a30*/  FFMA R22, R30.reuse, R29, R34.reuse ;  /* 0x0000001d1e167223 */ /* 0x140fe20000000022 */
[C-C-:B------:R-:W-:Y:S01]  /*0a40*/  FFMA R9, R30.reuse, R9, R34.reuse ;  /* 0x000000091e097223 */ /* 0x140fe20000000022 */
[----:B------:R-:W-:Y:S01]  /*0a50*/  FFMA R18, R30, R45, R34 ;  /* 0x0000002d1e127223 */ /* 0x000fe20000000022 */
[----:B0-----:R-:W-:Y:S01]  /*0a60*/  IMAD.SHL.U32 R29, R28, 0x100, RZ ;  /* 0x000001001c1d7824 */ /* 0x001fe200078e00ff */
[----:B------:R-:W-:Y:S01]  /*0a70*/  LOP3.LUT R30, R40, 0xffff00, RZ, 0xc0, !PT ;  /* 0x00ffff00281e7812 */ /* 0x000fe200078ec0ff */
[C---:B------:R-:W-:Y:S01]  /*0a80*/  FMUL R42, R26.reuse, R11 ;  /* 0x0000000b1a2a7220 */ /* 0x040fe20000400000 */
[----:B------:R-:W-:Y:S01]  /*0a90*/  SHF.R.U32.HI R11, RZ, 0x4, R28 ;  /* 0x00000004ff0b7819 */ /* 0x000fe2000001161c */
[C---:B------:R-:W-:Y:S01]  /*0aa0*/  FMUL R32, R26.reuse, R19 ;  /* 0x000000131a207220 */ /* 0x040fe20000400000 */
[----:B------:R-:W-:Y:S01]  /*0ab0*/  LOP3.LUT R29, R29, 0xf00, RZ, 0xc0, !PT ;  /* 0x00000f001d1d7812 */ /* 0x000fe200078ec0ff */
[----:B------:R-:W-:Y:S01]  /*0ac0*/  FMUL R44, R26, R15 ;  /* 0x0000000f1a2c7220 */ /* 0x000fe20000400000 */
[----:B------:R-:W-:Y:S01]  /*0ad0*/  IMAD.IADD R19, R41, 0x1, -R30 ;  /* 0x0000000129137824 */ /* 0x000fe200078e0a1e */
[C---:B------:R-:W-:Y:S01]  /*0ae0*/  LOP3.LUT R26, R23.reuse, 0xffff00, RZ, 0xc0, !PT ;  /* 0x00ffff00171a7812 */ /* 0x040fe200078ec0ff */
[----:B------:R-:W-:Y:S01]  /*0af0*/  IMAD.SHL.U32 R41, R23, 0x400, RZ ;  /* 0x0000040017297824 */ /* 0x000fe200078e00ff */
[----:B------:R-:W-:Y:S01]  /*0b00*/  SGXT.U32 R30, R11, 0x4 ;  /* 0x000000040b1e781a */ /* 0x000fe20000000000 */
[--C-:B------:R-:W-:Y:S01]  /*0b10*/  FFMA R23, R31, R10, R35.reuse ;  /* 0x0000000a1f177223 */ /* 0x100fe20000000023 */
[----:B------:R-:W-:Y:S01]  /*0b20*/  LOP3.LUT R10, R29, 0x40, RZ, 0xfc, !PT ;  /* 0x000000401d0a7812 */ /* 0x000fe200078efcff */
[C-C-:B------:R-:W-:Y:S01]  /*0b30*/  FFMA R11, R31.reuse, R44, R35.reuse ;  /* 0x0000002c1f0b7223 */ /* 0x140fe20000000023 */
[C-C-:B------:R-:W-:Y:S01]  /*0b40*/  FFMA R15, R31.reuse, R42, R35.reuse ;  /* 0x0000002a1f0f7223 */ /* 0x140fe20000000023 */
[----:B------:R-:W-:Y:S01]  /*0b50*/  FFMA R34, R31, R32, R35 ;  /* 0x000000201f227223 */ /* 0x000fe20000000023 */
[----:B------:R-:W-:Y:S01]  /*0b60*/  LOP3.LUT R35, R29, R30, RZ, 0xfc, !PT ;  /* 0x0000001e1d237212 */ /* 0x000fe200078efcff */
[----:B------:R-:W-:Y:S01]  /*0b70*/  VIADD R16, R39, 0x30000 ;  /* 0x0003000027107836 */ /* 0x000fe20000000000 */
[----:B------:R-:W-:-:S02]  /*0b80*/  SHF.R.U32.HI R30, RZ, 0x6, R10 ;  /* 0x00000006ff1e7819 */ /* 0x000fc4000001160a */
[----:B------:R-:W-:Y:S01]  /*0b90*/  ISETP.GE.AND P4, PT, R39, 0x100, PT ;  /* 0x000001002700780c */ /* 0x000fe20003f86270 */
[----:B------:R-:W-:Y:S01]  /*0ba0*/  IMAD.IADD R47, R16, 0x1, R37 ;  /* 0x00000001102f7824 */ /* 0x000fe200078e0225 */
[----:B------:R-:W-:Y:S02]  /*0bb0*/  IADD3 R26, R43, -R26, RZ ;  /* 0x8000001a2b1a7210 */ /* 0x000fe40007ffe0ff */
[----:B------:R-:W-:Y:S02]  /*0bc0*/  LOP3.LUT R41, R41, 0xfffc0000, RZ, 0xc0, !PT ;  /* 0xfffc000029297812 */ /* 0x000fe400078ec0ff */
[----:B------:R-:W-:Y:S02]  /*0bd0*/  LEA R10, R30, UR4, 0x2 ;  /* 0x000000041e0a7c11 */ /* 0x000fe4000f8e10ff */
[----:B------:R-:W-:Y:S02]  /*0be0*/  FSETP.GEU.AND P5, PT, R27, RZ, PT ;  /* 0x000000ff1b00720b */ /* 0x000fe40003fae000 */
[----:B------:R-:W-:-:S02]  /*0bf0*/  CS2R R4, SRZ ;  /* 0x0000000000047805 */ /* 0x000fc4000001ff00 */
[----:B------:R-:W-:Y:S02]  /*0c00*/  CS2R R6, SRZ ;  /* 0x0000000000067805 */ /* 0x000fe4000001ff00 */
[----:B------:R-:W-:Y:S01]  /*0c10*/  LEA R26, R26, R41, 0x8 ;  /* 0x000000291a1a7211 */ /* 0x000fe200078e40ff */
[----:B-1----:R-:W-:Y:S01]  /*0c20*/  IMAD.WIDE R46, R47, 0x4, R24 ;  /* 0x000000042f2e7825 */ /* 0x002fe200078e0218 */
[C---:B------:R-:W-:Y:S02]  /*0c30*/  LOP3.LUT R31, R29.reuse, 0xc0, RZ, 0xfc, !PT ;  /* 0x000000c01d1f7812 */ /* 0x040fe400078efcff */
[----:B------:R-:W-:Y:S01]  /*0c40*/  LEA.HI R42, R29, UR4, RZ, 0x1c ;  /* 0x000000041d2a7c11 */ /* 0x000fe2000f8fe0ff */
[----:B------:R-:W-:Y:S01]  /*0c50*/  IMAD R41, R35, 0x4, R10 ;  /* 0x0000000423297824 */ /* 0x000fe200078e020a */
[----:B------:R-:W-:Y:S01]  /*0c60*/  FSEL R10, R27, RZ, P5 ;  /* 0x000000ff1b0a7208 */ /* 0x000fe20002800000 */
[----:B------:R-:W-:Y:S01]  /*0c70*/  IMAD.SHL.U32 R40, R40, 0x400, RZ ;  /* 0x0000040028287824 */ /* 0x000fe200078e00ff */
[----:B------:R-:W-:Y:S01]  /*0c80*/  FSETP.GEU.AND P6, PT, R21, RZ, PT ;  /* 0x000000ff1500720b */ /* 0x000fe20003fce000 */
[----:B------:R0:W2:Y:S01]  /*0c90*/  @!P4 LDG.E.EL.128 R4, desc[UR6][R46.64] ;  /* 0x000000062e04c981 */ /* 0x0000a2000c2e1d00 */
[----:B------:R-:W-:-:S02]  /*0ca0*/  FSETP.GEU.AND P5, PT, R8, RZ, PT ;  /* 0x000000ff0800720b */ /* 0x000fc40003fae000 */
[----:B------:R-:W-:Y:S01]  /*0cb0*/  SHF.R.U32.HI R31, RZ, 0x6, R31 ;  /* 0x00000006ff1f7819 */ /* 0x000fe2000001161f */
[----:B------:R-:W-:Y:S01]  /*0cc0*/  IMAD R42, R35, 0x4, R42 ;  /* 0x00000004232a7824 */ /* 0x000fe200078e022a */
[----:B------:R-:W-:Y:S02]  /*0cd0*/  FSEL R21, R21, RZ, P6 ;  /* 0x000000ff15157208 */ /* 0x000fe40003000000 */
[----:B------:R-:W-:Y:S02]  /*0ce0*/  LOP3.LUT R40, R40, 0xfffc0000, RZ, 0xc0, !PT ;  /* 0xfffc000028287812 */ /* 0x000fe400078ec0ff */
[----:B0-----:R-:W-:Y:S02]  /*0cf0*/  FSEL R47, R8, RZ, P5 ;  /* 0x000000ff082f7208 */ /* 0x001fe40002800000 */
[----:B------:R-:W-:Y:S02]  /*0d00*/  LEA R8, R31, UR4, 0x2 ;  /* 0x000000041f087c11 */ /* 0x000fe4000f8e10ff */
[----:B------:R-:W-:-:S02]  /*0d10*/  FSETP.GEU.AND P6, PT, R11, RZ, PT ;  /* 0x000000ff0b00720b */ /* 0x000fc40003fce000 */
[----:B------:R-:W-:Y:S01]  /*0d20*/  FSETP.GEU.AND P5, PT, R9, RZ, PT ;  /* 0x000000ff0900720b */ /* 0x000fe20003fae000 */
[----:B------:R-:W-:Y:S01]  /*0d30*/  IMAD.IADD R45, R16, 0x1, R36 ;  /* 0x00000001102d7824 */ /* 0x000fe200078e0224 */
[----:B------:R-:W-:Y:S01]  /*0d40*/  LEA R27, R19, R40, 0x8 ;  /* 0x00000028131b7211 */ /* 0x000fe200078e40ff */
[----:B------:R-:W-:Y:S01]  /*0d50*/  STS [R42], R21 ;  /* 0x000000152a007388 */ /* 0x000fe20000000800 */
[----:B------:R-:W-:Y:S01]  /*0d60*/  FSEL R46, R11, RZ, P6 ;  /* 0x000000ff0b2e7208 */ /* 0x000fe20003000000 */
[----:B------:R-:W-:Y:S01]  /*0d70*/  IMAD R43, R35, 0x4, R8 ;  /* 0x00000004232b7824 */ /* 0x000fe200078e0208 */
[----:B------:R-:W-:Y:S01]  /*0d80*/  FSEL R19, R9, RZ, P5 ;  /* 0x000000ff09137208 */ /* 0x000fe20002800000 */
[----:B------:R0:W-:Y:S01]  /*0d90*/  STS [R41+0x100], R10 ;  /* 0x0001000a29007388 */ /* 0x0001e20000000800 */
[----:B------:R-:W-:Y:S01]  /*0da0*/  CS2R R8, SRZ ;  /* 0x0000000000087805 */ /* 0x000fe2000001ff00 */
[----:B------:R-:W-:Y:S01]  /*0db0*/  IMAD.WIDE R44, R45, 0x4, R24 ;  /* 0x000000042d2c7825 */ /* 0x000fe200078e0218 */
[----:B0-----:R-:W-:-:S06]  /*0dc0*/  CS2R R10, SRZ ;  /* 0x00000000000a7805 */ /* 0x001fcc000001ff00 */
[----:B------:R0:W3:Y:S01]  /*0dd0*/  @!P4 LDG.E.EL.128 R8, desc[UR6][R44.64] ;  /* 0x000000062c08c981 */ /* 0x0000e2000c2e1d00 */
[----:B------:R-:W-:-:S04]  /*0de0*/  LOP3.LUT R32, R29, 0x80, RZ, 0xfc, !PT ;  /* 0x000000801d207812 */ /* 0x000fc800078efcff */
[----:B------:R-:W-:-:S04]  /*0df0*/  SHF.R.U32.HI R32, RZ, 0x6, R32 ;  /* 0x00000006ff207819 */ /* 0x000fc80000011620 */
[----:B------:R-:W-:Y:S02]  /*0e00*/  LEA R40, R32, UR4, 0x2 ;  /* 0x0000000420287c11 */ /* 0x000fe4000f8e10ff */
[----:B------:R-:W-:-:S03]  /*0e10*/  FSETP.GEU.AND P5, PT, R12, RZ, PT ;  /* 0x000000ff0c00720b */ /* 0x000fc60003fae000 */
[----:B------:R-:W-:Y:S01]  /*0e20*/  IMAD R40, R35, 0x4, R40 ;  /* 0x0000000423287824 */ /* 0x000fe200078e0228 */
[----:B------:R-:W-:-:S04]  /*0e30*/  FSETP.GEU.AND P6, PT, R17, RZ, PT ;  /* 0x000000ff1100720b */ /* 0x000fc80003fce000 */
[----:B------:R1:W-:Y:S01]  /*0e40*/  STS [R40+0x200], R19 ;  /* 0x0002001328007388 */ /* 0x0003e20000000800 */
[----:B------:R-:W-:Y:S02]  /*0e50*/  FSEL R48, R17, RZ, P6 ;  /* 0x000000ff11307208 */ /* 0x000fe40003000000 */
[----:B------:R-:W-:Y:S01]  /*0e60*/  FSETP.GEU.AND P6, PT, R15, RZ, PT ;  /* 0x000000ff0f00720b */ /* 0x000fe20003fce000 */
[----:B------:R4:W-:Y:S01]  /*0e70*/  STS [R43+0x300], R46 ;  /* 0x0003002e2b007388 */ /* 0x0009e20000000800 */
[----:B-1----:R-:W-:Y:S02]  /*0e80*/  FSEL R19, R12, RZ, P5 ;  /* 0x000000ff0c137208 */ /* 0x002fe40002800000 */
[----:B------:R-:W-:Y:S02]  /*0e90*/  FSETP.GEU.AND P5, PT, R13, RZ, PT ;  /* 0x000000ff0d00720b */ /* 0x000fe40003fae000 */
[----:B----4-:R-:W-:Y:S02]  /*0ea0*/  FSEL R46, R15, RZ, P6 ;  /* 0x000000ff0f2e7208 */ /* 0x010fe40003000000 */
[----:B------:R-:W-:Y:S01]  /*0eb0*/  FSEL R17, R13, RZ, P5 ;  /* 0x000000ff0d117208 */ /* 0x000fe20002800000 */
[----:B------:R-:W-:Y:S01]  /*0ec0*/  STS [R42+0x40], R47 ;  /* 0x0000402f2a007388 */ /* 0x000fe20000000800 */
[----:B------:R-:W-:-:S02]  /*0ed0*/  FSETP.GEU.AND P6, PT, R14, RZ, PT ;  /* 0x000000ff0e00720b */ /* 0x000fc40003fce000 */
[----:B0-----:R-:W-:Y:S01]  /*0ee0*/  IADD3 R45, R16, R26, RZ ;  /* 0x0000001a102d7210 */ /* 0x001fe20007ffe0ff */
[----:B------:R0:W-:Y:S01]  /*0ef0*/  STS [R41+0x140], R48 ;  /* 0x0001403029007388 */ /* 0x0001e20000000800 */
[C---:B------:R-:W-:Y:S02]  /*0f00*/  FSETP.GEU.AND P5, PT, R18.reuse, RZ, PT ;  /* 0x000000ff1200720b */ /* 0x040fe40003fae000 */
[----:B------:R-:W-:Y:S01]  /*0f10*/  CS2R R12, SRZ ;  /* 0x00000000000c7805 */ /* 0x000fe2000001ff00 */
[----:B------:R1:W-:Y:S01]  /*0f20*/  STS [R40+0x240], R17 ;  /* 0x0002401128007388 */ /* 0x0003e20000000800 */
[----:B------:R-:W-:Y:S01]  /*0f30*/  IMAD.WIDE R44, R45, 0x4, R24 ;  /* 0x000000042d2c7825 */ /* 0x000fe200078e0218 */
[----:B------:R-:W-:Y:S02]  /*0f40*/  FSEL R21, R18, RZ, P5 ;  /* 0x000000ff12157208 */ /* 0x000fe40002800000 */
[----:B0-----:R-:W-:Y:S02]  /*0f50*/  FSEL R48, R14, RZ, P6 ;  /* 0x000000ff0e307208 */ /* 0x001fe40003000000 */
[----:B------:R-:W-:Y:S01]  /*0f60*/  CS2R R14, SRZ ;  /* 0x00000000000e7805 */ /* 0x000fe2000001ff00 */
[----:B-1----:R-:W-:Y:S01]  /*0f70*/  IMAD.IADD R17, R16, 0x1, R27 ;  /* 0x0000000110117824 */ /* 0x002fe200078e021b */
[----:B------:R0:W-:Y:S03]  /*0f80*/  STS [R43+0x340], R46 ;  /* 0x0003402e2b007388 */ /* 0x0001e60000000800 */
[----:B------:R-:W-:Y:S01]  /*0f90*/  IMAD.WIDE R24, R17, 0x4, R24 ;  /* 0x0000000411187825 */ /* 0x000fe200078e0218 */
[----:B------:R1:W-:Y:S01]  /*0fa0*/  STS [R42+0x80], R19 ;  /* 0x000080132a007388 */ /* 0x0003e20000000800 */
[----:B------:R-:W-:-:S03]  /*0fb0*/  CS2R R16, SRZ ;  /* 0x0000000000107805 */ /* 0x000fc6000001ff00 */
[----:B------:R4:W5:Y:S01]  /*0fc0*/  @!P4 LDG.E.EL.128 R12, desc[UR6][R44.64] ;  /* 0x000000062c0cc981 */ /* 0x000962000c2e1d00 */
[----:B------:R-:W-:Y:S01]  /*0fd0*/  FSETP.GEU.AND P5, PT, R20, RZ, PT ;  /* 0x000000ff1400720b */ /* 0x000fe20003fae000 */
[----:B0-----:R-:W0:Y:S01]  /*0fe0*/  LDC.64 R46, c[0x0][0x240] ;  /* 0x00009000ff2e7b82 */ /* 0x001e220000000a00 */
[----:B-1----:R-:W-:-:S06]  /*0ff0*/  CS2R R18, SRZ ;  /* 0x0000000000127805 */ /* 0x002fcc000001ff00 */
[----:B------:R1:W5:Y:S01]  /*1000*/  @!P4 LDG.E.EL.128 R16, desc[UR6][R24.64] ;  /* 0x000000061810c981 */ /* 0x000362000c2e1d00 */
[----:B------:R-:W-:Y:S02]  /*1010*/  FSETP.GEU.AND P6, PT, R34, RZ, PT ;  /* 0x000000ff2200720b */ /* 0x000fe40003fce000 */
[----:B----4-:R-:W-:Y:S02]  /*1020*/  FSEL R45, R20, RZ, P5 ;  /* 0x000000ff142d7208 */ /* 0x010fe40002800000 */
[C---:B------:R-:W-:Y:S02]  /*1030*/  FSETP.GEU.AND P5, PT, R33.reuse, RZ, PT ;  /* 0x000000ff2100720b */ /* 0x040fe40003fae000 */
[----:B------:R-:W-:Y:S02]  /*1040*/  FSEL R44, R34, RZ, P6 ;  /* 0x000000ff222c7208 */ /* 0x000fe40003000000 */
[----:B------:R-:W-:Y:S02]  /*1050*/  FSEL R20, R33, RZ, P5 ;  /* 0x000000ff21147208 */ /* 0x000fe40002800000 */
[----:B------:R-:W-:-:S02]  /*1060*/  FSETP.GEU.AND P6, PT, R22, RZ, PT ;  /* 0x000000ff1600720b */ /* 0x000fc40003fce000 */
[C---:B------:R-:W-:Y:S01]  /*1070*/  FSETP.GEU.AND P5, PT, R23.reuse, RZ, PT ;  /* 0x000000ff1700720b */ /* 0x040fe20003fae000 */
[----:B------:R-:W-:Y:S01]  /*1080*/  STS [R41+0x180], R48 ;  /* 0x0001803029007388 */ /* 0x000fe20000000800 */
[----:B-1----:R-:W-:Y:S02]  /*1090*/  FSEL R25, R22, RZ, P6 ;  /* 0x000000ff16197208 */ /* 0x002fe40003000000 */
[----:B------:R-:W-:Y:S01]  /*10a0*/  FSEL R24, R23, RZ, P5 ;  /* 0x000000ff17187208 */ /* 0x000fe20002800000 */
[----:B------:R1:W-:Y:S04]  /*10b0*/  STS [R40+0x280], R21 ;  /* 0x0002801528007388 */ /* 0x0003e80000000800 */
[----:B------:R-:W-:Y:S04]  /*10c0*/  STS [R43+0x380], R44 ;  /* 0x0003802c2b007388 */ /* 0x000fe80000000800 */
[----:B------:R4:W-:Y:S04]  /*10d0*/  STS [R42+0xc0], R45 ;  /* 0x0000c02d2a007388 */ /* 0x0009e80000000800 */
[----:B------:R-:W-:Y:S01]  /*10e0*/  STS [R41+0x1c0], R20 ;  /* 0x0001c01429007388 */ /* 0x000fe20000000800 */
[----:B------:R-:W-:-:S03]  /*10f0*/  IMAD.SHL.U32 R34, R28, 0x4, RZ ;  /* 0x000000041c227824 */ /* 0x000fc600078e00ff */
[----:B------:R0:W-:Y:S04]  /*1100*/  STS [R40+0x2c0], R25 ;  /* 0x0002c01928007388 */ /* 0x0001e80000000800 */
[----:B------:R0:W-:Y:S01]  /*1110*/  STS [R43+0x3c0], R24 ;  /* 0x0003c0182b007388 */ /* 0x0001e20000000800 */
[----:B------:R-:W-:-:S04]  /*1120*/  SHF.R.U32.HI R33, RZ, 0x6, R34 ;  /* 0x00000006ff217819 */ /* 0x000fc80000011622 */
[----:B------:R-:W-:Y:S02]  /*1130*/  SGXT.U32 R33, R33, 0x4 ;  /* 0x000000042121781a */ /* 0x000fe40000000000 */
[----:B------:R-:W-:Y:S02]  /*1140*/  LOP3.LUT R34, R34, 0x3fc, RZ, 0xc0, !PT ;  /* 0x000003fc22227812 */ /* 0x000fe400078ec0ff */
[----:B-1----:R-:W-:Y:S02]  /*1150*/  LEA R21, R33, UR4, 0x2 ;  /* 0x0000000421157c11 */ /* 0x002fe4000f8e10ff */
[----:B------:R-:W-:Y:S02]  /*1160*/  IADD3 R49, R39, R37, RZ ;  /* 0x0000002527317210 */ /* 0x000fe40007ffe0ff */
[C---:B------:R-:W-:Y:S01]  /*1170*/  LOP3.LUT R37, R34.reuse, 0x400, RZ, 0xfc, !PT ;  /* 0x0000040022257812 */ /* 0x040fe200078efcff */
[----:B----4-:R-:W-:Y:S01]  /*1180*/  IMAD R42, R34, 0x4, R21 ;  /* 0x00000004222a7824 */ /* 0x010fe200078e0215 */
[----:B------:R-:W-:Y:S02]  /*1190*/  BAR.SYNC.DEFER_BLOCKING 0x0 ;  /* 0x0000000000007b1d */ /* 0x000fe40000010000 */
[----:B------:R-:W-:-:S04]  /*11a0*/  SHF.R.U32.HI R37, RZ, 0x6, R37 ;  /* 0x00000006ff257819 */ /* 0x000fc80000011625 */
[----:B0-----:R-:W-:Y:S01]  /*11b0*/  LEA R25, R37, UR4, 0x2 ;  /* 0x0000000425197c11 */ /* 0x001fe2000f8e10ff */
[----:B------:R-:W-:-:S04]  /*11c0*/  IMAD.IADD R41, R39, 0x1, R26 ;  /* 0x0000000127297824 */ /* 0x000fc800078e021a */
[----:B------:R-:W-:Y:S01]  /*11d0*/  IMAD R44, R34, 0x4, R25 ;  /* 0x00000004222c7824 */ /* 0x000fe200078e0219 */
[----:B------:R-:W-:Y:S04]  /*11e0*/  LDS R20, [R42] ;  /* 0x000000002a147984 */ /* 0x000fe80000000800 */
[----:B------:R-:W-:Y:S04]  /*11f0*/  LDS R21, [R42+0x4] ;  /* 0x000004002a157984 */ /* 0x000fe80000000800 */
[----:B------:R-:W-:Y:S04]  /*1200*/  LDS R22, [R42+0x8] ;  /* 0x000008002a167984 */ /* 0x000fe80000000800 */
[----:B------:R-:W0:Y:S01]  /*1210*/  LDS R23, [R42+0xc] ;  /* 0x00000c002a177984 */ /* 0x000e220000000800 */
[----:B------:R-:W-:-:S03]  /*1220*/  IADD3 R43, R39, R27, RZ ;  /* 0x0000001b272b7210 */ /* 0x000fc60007ffe0ff */
[----:B------:R-:W-:Y:S04]  /*1230*/  LDS R24, [R44+0x1000] ;  /* 0x001000002c187984 */ /* 0x000fe80000000800 */
[----:B------:R-:W-:Y:S04]  /*1240*/  LDS R25, [R44+0x1004] ;  /* 0x001004002c197984 */ /* 0x000fe80000000800 */
[----:B------:R-:W-:Y:S04]  /*1250*/  LDS R26, [R44+0x1008] ;  /* 0x001008002c1a7984 */ /* 0x000fe80000000800 */
[----:B------:R-:W1:Y:S01]  /*1260*/  LDS R27, [R44+0x100c] ;  /* 0x00100c002c1b7984 */ /* 0x000e620000000800 */
[----:B------:R-:W-:-:S04]  /*1270*/  IMAD.WIDE R48, R49, 0x4, R46 ;  /* 0x0000000431307825 */ /* 0x000fc800078e022e */
[----:B------:R-:W-:Y:S01]  /*1280*/  IMAD.IADD R40, R39, 0x1, R36 ;  /* 0x0000000127287824 */ /* 0x000fe200078e0224 */
[----:B------:R-:W-:-:S04]  /*1290*/  LOP3.LUT R39, R34, 0x800, RZ, 0xfc, !PT ;  /* 0x0000080022277812 */ /* 0x000fc800078efcff */
[----:B------:R-:W-:Y:S01]  /*12a0*/  SHF.R.U32.HI R39, RZ, 0x6, R39 ;  /* 0x00000006ff277819 */ /* 0x000fe20000011627 */
[--C-:B------:R-:W-:Y:S01]  /*12b0*/  IMAD.WIDE R50, R40, 0x4, R46.reuse ;  /* 0x0000000428327825 */ /* 0x100fe200078e022e */
[----:B0-----:R0:W-:Y:S03]  /*12c0*/  @!P4 STG.E.128 desc[UR6][R48.64], R20 ;  /* 0x000000143000c986 */ /* 0x0011e6000c101d06 */
[----:B0-----:R-:W-:Y:S01]  /*12d0*/  IMAD.WIDE R48, R41, 0x4, R46 ;  /* 0x0000000429307825 */ /* 0x001fe200078e022e */
[----:B------:R-:W-:-:S04]  /*12e0*/  LOP3.LUT R41, R34, 0xc00, RZ, 0xfc, !PT ;  /* 0x00000c0022297812 */ /* 0x000fc800078efcff */
[----:B------:R-:W-:Y:S01]  /*12f0*/  SHF.R.U32.HI R41, RZ, 0x6, R41 ;  /* 0x00000006ff297819 */ /* 0x000fe20000011629 */
[----:B-1----:R0:W-:Y:S01]  /*1300*/  @!P4 STG.E.128 desc[UR6][R50.64], R24 ;  /* 0x000000183200c986 */ /* 0x0021e2000c101d06 */
[----:B--2---:R-:W-:Y:S01]  /*1310*/  FADD R40, R21, R5 ;  /* 0x0000000515287221 */ /* 0x004fe20000000000 */
[----:B------:R-:W-:Y:S02]  /*1320*/  LEA R5, R39, UR4, 0x2 ;  /* 0x0000000427057c11 */ /* 0x000fe4000f8e10ff */
[----:B------:R-:W-:Y:S01]  /*1330*/  LEA R21, R41, UR4, 0x2 ;  /* 0x0000000429157c11 */ /* 0x000fe2000f8e10ff */
[----:B------:R-:W-:Y:S02]  /*1340*/  FADD R42, R22, R6 ;  /* 0x00000006162a7221 */ /* 0x000fe40000000000 */
[----:B------:R-:W-:Y:S02]  /*1350*/  IMAD R22, R34, 0x4, R5 ;  /* 0x0000000422167824 */ /* 0x000fe400078e0205 */
[----:B------:R-:W-:Y:S01]  /*1360*/  FADD R36, R20, R4 ;  /* 0x0000000414247221 */ /* 0x000fe20000000000 */
[----:B------:R-:W-:-:S02]  /*1370*/  FADD R45, R23, R7 ;  /* 0x00000007172d7221 */ /* 0x000fc40000000000 */
[----:B------:R-:W-:Y:S04]  /*1380*/  LDS R4, [R22+0x2000] ;  /* 0x0020000016047984 */ /* 0x000fe80000000800 */
[----:B------:R-:W-:Y:S04]  /*1390*/  LDS R5, [R22+0x2004] ;  /* 0x0020040016057984 */ /* 0x000fe80000000800 */
[----:B------:R-:W-:Y:S04]  /*13a0*/  LDS R6, [R22+0x2008] ;  /* 0x0020080016067984 */ /* 0x000fe80000000800 */
[----:B------:R-:W1:Y:S01]  /*13b0*/  LDS R7, [R22+0x200c] ;  /* 0x00200c0016077984 */ /* 0x000e620000000800 */
[----:B---3--:R-:W-:Y:S01]  /*13c0*/  FADD R8, R24, R8 ;  /* 0x0000000818087221 */ /* 0x008fe20000000000 */
[----:B0-----:R-:W-:-:S05]  /*13d0*/  IMAD R24, R34, 0x4, R21 ;  /* 0x0000000422187824 */ /* 0x001fca00078e0215 */
[----:B------:R-:W-:Y:S04]  /*13e0*/  LDS R20, [R24+0x3000] ;  /* 0x0030000018147984 */ /* 0x000fe80000000800 */
[----:B------:R-:W-:Y:S04]  /*13f0*/  LDS R21, [R24+0x3004] ;  /* 0x0030040018157984 */ /* 0x000fe80000000800 */
[----:B------:R-:W-:Y:S04]  /*1400*/  LDS R22, [R24+0x3008] ;  /* 0x0030080018167984 */ /* 0x000fe80000000800 */
[----:B------:R-:W0:Y:S01]  /*1410*/  LDS R23, [R24+0x300c] ;  /* 0x00300c0018177984 */ /* 0x000e220000000800 */
[----:B------:R-:W-:-:S03]  /*1420*/  IMAD.WIDE R46, R43, 0x4, R46 ;  /* 0x000000042b2e7825 */ /* 0x000fc600078e022e */
[----:B-1----:R5:W-:Y:S01]  /*1430*/  @!P4 STG.E.128 desc[UR6][R48.64], R4 ;  /* 0x000000043000c986 */ /* 0x002be2000c101d06 */
[----:B------:R-:W-:Y:S01]  /*1440*/  LOP3.LUT R28, R28, 0xff, RZ, 0xc0, !PT ;  /* 0x000000ff1c1c7812 */ /* 0x000fe200078ec0ff */
[----:B------:R-:W-:Y:S01]  /*1450*/  FADD R10, R26, R10 ;  /* 0x0000000a1a0a7221 */ /* 0x000fe20000000000 */
[----:B------:R-:W-:Y:S02]  /*1460*/  LEA.HI R26, R29, UR4, RZ, 0x1e ;  /* 0x000000041d1a7c11 */ /* 0x000fe4000f8ff0ff */
[----:B------:R-:W-:Y:S02]  /*1470*/  IADD3 R33, R33, R28, RZ ;  /* 0x0000001c21217210 */ /* 0x000fe40007ffe0ff */
[----:B------:R-:W-:Y:S02]  /*1480*/  LEA R28, R30, UR4, 0x4 ;  /* 0x000000041e1c7c11 */ /* 0x000fe4000f8e20ff */
[----:B------:R-:W-:Y:S02]  /*1490*/  LEA R32, R32, UR4, 0x4 ;  /* 0x0000000420207c11 */ /* 0x000fe4000f8e20ff */
[----:B------:R-:W-:Y:S01]  /*14a0*/  LEA R30, R31, UR4, 0x4 ;  /* 0x000000041f1e7c11 */ /* 0x000fe2000f8e20ff */
[----:B------:R-:W-:-:S02]  /*14b0*/  IMAD R29, R35, 0x4, R26 ;  /* 0x00000004231d7824 */ /* 0x000fc400078e021a */
[----:B------:R-:W-:Y:S01]  /*14c0*/  FADD R9, R25, R9 ;  /* 0x0000000919097221 */ /* 0x000fe20000000000 */
[----:B0-----:R-:W-:Y:S01]  /*14d0*/  @!P4 STG.E.128 desc[UR6][R46.64], R20 ;  /* 0x000000142e00c986 */ /* 0x001fe2000c101d06 */
[----:B------:R-:W-:Y:S01]  /*14e0*/  BAR.SYNC.DEFER_BLOCKING 0x0 ;  /* 0x0000000000007b1d */ /* 0x000fe20000010000 */
[C---:B------:R-:W-:Y:S01]  /*14f0*/  IMAD R28, R35.reuse, 0x4, R28 ;  /* 0x00000004231c7824 */ /* 0x040fe200078e021c */
[C---:B------:R-:W-:Y:S01]  /*1500*/  LEA R25, R35.reuse, R32, 0x2 ;  /* 0x0000002023197211 */ /* 0x040fe200078e10ff */
[----:B------:R-:W-:Y:S02]  /*1510*/  IMAD R26, R35, 0x4, R30 ;  /* 0x00000004231a7824 */ /* 0x000fe400078e021e */
[----:B------:R-:W-:Y:S01]  /*1520*/  FADD R11, R27, R11 ;  /* 0x0000000b1b0b7221 */ /* 0x000fe20000000000 */
[----:B-----5:R-:W-:Y:S01]  /*1530*/  FADD R4, R4, R12 ;  /* 0x0000000c04047221 */ /* 0x020fe20000000000 */
[----:B------:R-:W-:Y:S01]  /*1540*/  FADD R13, R5, R13 ;  /* 0x0000000d050d7221 */ /* 0x000fe20000000000 */
[----:B------:R-:W-:Y:S01]  /*1550*/  FADD R14, R6, R14 ;  /* 0x0000000e060e7221 */ /* 0x000fe20000000000 */
[----:B------:R-:W-:Y:S01]  /*1560*/  FADD R15, R7, R15 ;  /* 0x0000000f070f7221 */ /* 0x000fe20000000000 */
[----:B------:R-:W-:Y:S01]  /*1570*/  FADD R16, R20, R16 ;  /* 0x0000001014107221 */ /* 0x000fe20000000000 */
[----:B------:R-:W-:Y:S01]  /*1580*/  FADD R17, R21, R17 ;  /* 0x0000001115117221 */ /* 0x000fe20000000000 */
[----:B------:R-:W-:Y:S01]  /*1590*/  FADD R24, R22, R18 ;  /* 0x0000001216187221 */ /* 0x000fe20000000000 */
[----:B------:R-:W-:Y:S04]  /*15a0*/  STS [R29], R36 ;  /* 0x000000241d007388 */ /* 0x000fe80000000800 */
[----:B------:R-:W-:Y:S04]  /*15b0*/  STS [R28+0x100], R40 ;  /* 0x000100281c007388 */ /* 0x000fe80000000800 */
[----:B------:R-:W-:Y:S04]  /*15c0*/  STS [R25+0x200], R42 ;  /* 0x0002002a19007388 */ /* 0x000fe80000000800 */
[----:B------:R-:W-:Y:S04]  /*15d0*/  STS [R26+0x300], R45 ;  /* 0x0003002d1a007388 */ /* 0x000fe80000000800 */
[----:B------:R0:W-:Y:S04]  /*15e0*/  STS [R29+0x40], R8 ;  /* 0x000040081d007388 */ /* 0x0001e80000000800 */
[----:B------:R-:W-:Y:S04]  /*15f0*/  STS [R28+0x140], R9 ;  /* 0x000140091c007388 */ /* 0x000fe80000000800 */
[----:B------:R-:W-:Y:S01]  /*1600*/  STS [R25+0x240], R10 ;  /* 0x0002400a19007388 */ /* 0x000fe20000000800 */
[----:B------:R-:W-:Y:S01]  /*1610*/  FADD R27, R23, R19 ;  /* 0x00000013171b7221 */ /* 0x000fe20000000000 */
[----:B------:R-:W-:Y:S01]  /*1620*/  LEA R37, R37, UR4, 0x4 ;  /* 0x0000000425257c11 */ /* 0x000fe2000f8e20ff */
[----:B------:R-:W1:Y:S01]  /*1630*/  LDC.64 R18, c[0x0][0x248] ;  /* 0x00009200ff127b82 */ /* 0x000e620000000a00 */
[----:B------:R-:W-:Y:S04]  /*1640*/  STS [R26+0x340], R11 ;  /* 0x0003400b1a007388 */ /* 0x000fe80000000800 */
[----:B------:R2:W-:Y:S04]  /*1650*/  STS [R29+0x80], R4 ;  /* 0x000080041d007388 */ /* 0x0005e80000000800 */
[----:B------:R-:W-:Y:S04]  /*1660*/  STS [R28+0x180], R13 ;  /* 0x0001800d1c007388 */ /* 0x000fe80000000800 */
[----:B------:R-:W-:Y:S04]  /*1670*/  STS [R25+0x280], R14 ;  /* 0x0002800e19007388 */ /* 0x000fe80000000800 */
[----:B------:R-:W-:Y:S04]  /*1680*/  STS [R26+0x380], R15 ;  /* 0x0003800f1a007388 */ /* 0x000fe80000000800 */
[----:B------:R-:W-:Y:S04]  /*1690*/  STS [R29+0xc0], R16 ;  /* 0x0000c0101d007388 */ /* 0x000fe80000000800 */
[----:B------:R3:W-:Y:S04]  /*16a0*/  STS [R28+0x1c0], R17 ;  /* 0x0001c0111c007388 */ /* 0x0007e80000000800 */
[----:B------:R-:W-:Y:S04]  /*16b0*/  STS [R25+0x2c0], R24 ;  /* 0x0002c01819007388 */ /* 0x000fe80000000800 */
[----:B------:R-:W-:Y:S01]  /*16c0*/  STS [R26+0x3c0], R27 ;  /* 0x0003c01b1a007388 */ /* 0x000fe20000000800 */
[----:B------:R-:W-:Y:S01]  /*16d0*/  LEA R39, R39, UR4, 0x4 ;  /* 0x0000000427277c11 */ /* 0x000fe2000f8e20ff */
[----:B0-----:R-:W-:Y:S01]  /*16e0*/  IMAD R8, R34, 0x4, R37 ;  /* 0x0000000422087824 */ /* 0x001fe200078e0225 */
[----:B------:R-:W-:Y:S01]  /*16f0*/  BAR.SYNC.DEFER_BLOCKING 0x0 ;  /* 0x0000000000007b1d */ /* 0x000fe20000010000 */
[----:B------:R-:W-:-:S02]  /*1700*/  LEA R12, R33, UR4, 0x4 ;  /* 0x00000004210c7c11 */ /* 0x000fc4000f8e20ff */
[----:B--2---:R-:W-:-:S04]  /*1710*/  LEA R4, R34, R39, 0x2 ;  /* 0x0000002722047211 */ /* 0x004fc800078e10ff */
[----:B------:R-:W0:Y:S04]  /*1720*/  LDS.128 R12, [R12] ;  /* 0x000000000c0c7984 */ /* 0x000e280000000c00 */
[----:B------:R-:W2:Y:S04]  /*1730*/  LDS.128 R8, [R8+0x1000] ;  /* 0x0010000008087984 */ /* 0x000ea80000000c00 */
[----:B------:R-:W4:Y:S01]  /*1740*/  LDS.128 R4, [R4+0x2000] ;  /* 0x0020000004047984 */ /* 0x000f220000000c00 */
[----:B-1----:R-:W-:-:S04]  /*1750*/  IMAD.WIDE R38, R38, 0x4, R18 ;  /* 0x0000000426267825 */ /* 0x002fc800078e0212 */
[----:B---3--:R-:W-:Y:S01]  /*1760*/  IMAD.WIDE R16, R2, 0x4, R18 ;  /* 0x0000000402107825 */ /* 0x008fe200078e0212 */
[----:B------:R-:W-:-:S03]  /*1770*/  LEA R41, R41, UR4, 0x4 ;  /* 0x0000000429297c11 */ /* 0x000fc6000f8e20ff */
[----:B------:R-:W-:-:S04]  /*1780*/  IMAD.WIDE R2, R3, 0x4, R18 ;  /* 0x0000000403027825 */ /* 0x000fc800078e0212 */
[----:B------:R-:W-:Y:S01]  /*1790*/  IMAD R41, R34, 0x4, R41 ;  /* 0x0000000422297824 */ /* 0x000fe200078e0229 */
[----:B0-----:R0:W-:Y:S04]  /*17a0*/  @!P3 STG.E.128 desc[UR6][R38.64], R12 ;  /* 0x0000000c2600b986 */ /* 0x0011e8000c101d06 */
[----:B--2---:R0:W-:Y:S04]  /*17b0*/  @!P2 STG.E.128 desc[UR6][R16.64], R8 ;  /* 0x000000081000a986 */ /* 0x0041e8000c101d06 */
[----:B----4-:R0:W-:Y:S02]  /*17c0*/  @!P1 STG.E.128 desc[UR6][R2.64], R4 ;  /* 0x0000000402009986 */ /* 0x0101e4000c101d06 */
[----:B0-----:R-:W-:Y:S05]  /*17d0*/  @P0 EXIT ;  /* 0x000000000000094d */ /* 0x001fea0003800000 */
[----:B------:R-:W1:Y:S01]  /*17e0*/  LDS.128 R40, [R41+0x3000] ;  /* 0x0030000029287984 */ /* 0x000e620000000c00 */
[----:B0-----:R-:W-:-:S05]  /*17f0*/  IMAD.WIDE R2, R0, 0x4, R18 ;  /* 0x0000000400027825 */ /* 0x001fca00078e0212 */
[----:B-1----:R-:W-:Y:S01]  /*1800*/  STG.E.128 desc[UR6][R2.64], R40 ;  /* 0x0000002802007986 */ /* 0x002fe2000c101d06 */
[----:B------:R-:W-:Y:S05]  /*1810*/  EXIT ;  /* 0x000000000000794d */ /* 0x000fea0003800000 */
.L_x_0:
[----:B------:R-:W-:-:S00]  /*1820*/  BRA `(.L_x_0) ;  /* 0xfffffffc00fc7947 */ /* 0x000fc0000383ffff */
[----:B------:R-:W-:-:S00]  /*1830*/  NOP ;  /* 0x0000000000007918 */ /* 0x000fc00000000000 */
        /* <DEDUP_REMOVED lines=12> */
.L_x_1:


//--------------------- .nv.global.init           --------------------------
	.section	.nv.global.init,"aw",@progbits
.nv.global.init:
	.type		_$_str,@object
	.size		_$_str,(_$_str_$_2 - _$_str)
_$_str:
        /*0000*/ 	.byte	0x5f, 0x5f, 0x43, 0x55, 0x44, 0x41, 0x5f, 0x46, 0x54, 0x5a, 0x00
	.type		_$_str_$_2,@object
	.size		_$_str_$_2,(.L_1 - _$_str_$_2)
_$_str_$_2:
        /*000b*/ 	.byte	0x5f, 0x5f, 0x43, 0x55, 0x44, 0x41, 0x5f, 0x50, 0x52, 0x45, 0x43, 0x5f, 0x53, 0x51, 0x52, 0x54
        /*001b*/ 	.byte	0x00
.L_1:


//--------------------- .nv.shared.triton_poi_fused__native_batch_norm_legit_no_training_add_relu_27 --------------------------
	.section	.nv.shared.triton_poi_fused__native_batch_norm_legit_no_training_add_relu_27,"aw",@nobits
	.sectionflags	@""
	.align	16
	.zero		1024


//--------------------- .nv.constant0.triton_poi_fused__native_batch_norm_legit_no_training_add_relu_27 --------------------------
	.section	.nv.constant0.triton_poi_fused__native_batch_norm_legit_no_training_add_relu_27,"a",@progbits
	.sectionflags	@""
	.align	4
.nv.constant0.triton_poi_fused__native_batch_norm_legit_no_training_add_relu_27:
	.zero		600
